	.headerflags	@"EF_CUDA_TEXMODE_UNIFIED EF_CUDA_64BIT_ADDRESS EF_CUDA_ACCELERATORS EF_CUDA_SM90 EF_CUDA_VIRTUAL_SM(EF_CUDA_SM90)"
	.elftype	@"ET_EXEC"


//--------------------- .nv.info                  --------------------------
	.section	.nv.info,"",@"SHT_CUDA_INFO"
	.align	4


	//----- nvinfo : EIATTR_REGCOUNT
	.align		4
        /*0000*/ 	.byte	0x04, 0x2f
        /*0002*/ 	.short	(.L_3 - .L_2)
	.align		4
.L_2:
        /*0004*/ 	.word	index@(triton_poi_fused__native_batch_norm_legit_no_training_silu_28)
        /*0008*/ 	.word	0x00000010


	//----- nvinfo : EIATTR_MIN_STACK_SIZE
	.align		4
.L_3:
        /*000c*/ 	.byte	0x04, 0x12
        /*000e*/ 	.short	(.L_5 - .L_4)
	.align		4
.L_4:
        /*0010*/ 	.word	index@(triton_poi_fused__native_batch_norm_legit_no_training_silu_28)
        /*0014*/ 	.word	0x00000000


	//----- nvinfo : EIATTR_FRAME_SIZE
	.align		4
.L_5:
        /*0018*/ 	.byte	0x04, 0x11
        /*001a*/ 	.short	(.L_7 - .L_6)
	.align		4
.L_6:
        /*001c*/ 	.word	index@(triton_poi_fused__native_batch_norm_legit_no_training_silu_28)
        /*0020*/ 	.word	0x00000000


	//----- nvinfo : EIATTR_MIN_STACK_SIZE
	.align		4
.L_7:
        /*0024*/ 	.byte	0x04, 0x12
        /*0026*/ 	.short	(.L_9 - .L_8)
	.align		4
.L_8:
        /*0028*/ 	.word	index@(triton_poi_fused__native_batch_norm_legit_no_training_silu_28)
        /*002c*/ 	.word	0x00000000
.L_9:


//--------------------- .nv.info.triton_poi_fused__native_batch_norm_legit_no_training_silu_28 --------------------------
	.section	.nv.info.triton_poi_fused__native_batch_norm_legit_no_training_silu_28,"",@"SHT_CUDA_INFO"
	.sectionflags	@""
	.align	4


	//----- nvinfo : EIATTR_CUDA_API_VERSION
	.align		4
        /*0000*/ 	.byte	0x04, 0x37
        /*0002*/ 	.short	(.L_11 - .L_10)
.L_10:
        /*0004*/ 	.word	0x0000007c


	//----- nvinfo : EIATTR_KPARAM_INFO
	.align		4
.L_11:
        /*0008*/ 	.byte	0x04, 0x17
        /*000a*/ 	.short	(.L_13 - .L_12)
.L_12:
        /*000c*/ 	.word	0x00000000
        /*0010*/ 	.short	0x0006
        /*0012*/ 	.short	0x0030
        /*0014*/ 	.byte	0x00, 0xf0, 0x11, 0x00


	//----- nvinfo : EIATTR_KPARAM_INFO
	.align		4
.L_13:
        /*0018*/ 	.byte	0x04, 0x17
        /*001a*/ 	.short	(.L_15 - .L_14)
.L_14:
        /*001c*/ 	.word	0x00000000
        /*0020*/ 	.short	0x0005
        /*0022*/ 	.short	0x0028
        /*0024*/ 	.byte	0x00, 0xf4, 0x21, 0x00


	//----- nvinfo : EIATTR_KPARAM_INFO
	.align		4
.L_15:
        /*0028*/ 	.byte	0x04, 0x17
        /*002a*/ 	.short	(.L_17 - .L_16)
.L_16:
        /*002c*/ 	.word	0x00000000
        /*0030*/ 	.short	0x0004
        /*0032*/ 	.short	0x0020
        /*0034*/ 	.byte	0x00, 0xf4, 0x21, 0x00


	//----- nvinfo : EIATTR_KPARAM_INFO
	.align		4
.L_17:
        /*0038*/ 	.byte	0x04, 0x17
        /*003a*/ 	.short	(.L_19 - .L_18)
.L_18:
        /*003c*/ 	.word	0x00000000
        /*0040*/ 	.short	0x0003
        /*0042*/ 	.short	0x0018
        /*0044*/ 	.byte	0x00, 0xf4, 0x21, 0x00


	//----- nvinfo : EIATTR_KPARAM_INFO
	.align		4
.L_19:
        /*0048*/ 	.byte	0x04, 0x17
        /*004a*/ 	.short	(.L_21 - .L_20)
.L_20:
        /*004c*/ 	.word	0x00000000
        /*0050*/ 	.short	0x0002
        /*0052*/ 	.short	0x0010
        /*0054*/ 	.byte	0x00, 0xf4, 0x21, 0x00


	//----- nvinfo : EIATTR_KPARAM_INFO
	.align		4
.L_21:
        /*0058*/ 	.byte	0x04, 0x17
        /*005a*/ 	.short	(.L_23 - .L_22)
.L_22:
        /*005c*/ 	.word	0x00000000
        /*0060*/ 	.short	0x0001
        /*0062*/ 	.short	0x0008
        /*0064*/ 	.byte	0x00, 0xf4, 0x21, 0x00


	//----- nvinfo : EIATTR_KPARAM_INFO
	.align		4
.L_23:
        /*0068*/ 	.byte	0x04, 0x17
        /*006a*/ 	.short	(.L_25 - .L_24)
.L_24:
        /*006c*/ 	.word	0x00000000
        /*0070*/ 	.short	0x0000
        /*0072*/ 	.short	0x0000
        /*0074*/ 	.byte	0x00, 0xf4, 0x21, 0x00


	//----- nvinfo : EIATTR_SPARSE_MMA_MASK
	.align		4
.L_25:
        /*0078*/ 	.byte	0x03, 0x50
        /*007a*/ 	.short	0x0000


	//----- nvinfo : EIATTR_MAXREG_COUNT
	.align		4
        /*007c*/ 	.byte	0x03, 0x1b
        /*007e*/ 	.short	0x00ff


	//----- nvinfo : EIATTR_EXIT_INSTR_OFFSETS
	.align		4
        /*0080*/ 	.byte	0x04, 0x1c
        /*0082*/ 	.short	(.L_27 - .L_26)


	//   ....[0]....
.L_26:
        /*0084*/ 	.word	0x00000380


	//----- nvinfo : EIATTR_REQNTID
	.align		4
.L_27:
        /*0088*/ 	.byte	0x04, 0x10
        /*008a*/ 	.short	(.L_29 - .L_28)
.L_28:
        /*008c*/ 	.word	0x00000080
        /*0090*/ 	.word	0x00000001
        /*0094*/ 	.word	0x00000001


	//----- nvinfo : EIATTR_CBANK_PARAM_SIZE
	.align		4
.L_29:
        /*0098*/ 	.byte	0x03, 0x19
        /*009a*/ 	.short	0x0034


	//----- nvinfo : EIATTR_PARAM_CBANK
	.align		4
        /*009c*/ 	.byte	0x04, 0x0a
        /*009e*/ 	.short	(.L_31 - .L_30)
	.align		4
.L_30:
        /*00a0*/ 	.word	index@(.nv.constant0.triton_poi_fused__native_batch_norm_legit_no_training_silu_28)
        /*00a4*/ 	.short	0x0210
        /*00a6*/ 	.short	0x0034


	//----- nvinfo : EIATTR_SW_WAR
	.align		4
.L_31:
        /*00a8*/ 	.byte	0x04, 0x36
        /*00aa*/ 	.short	(.L_33 - .L_32)
.L_32:
        /*00ac*/ 	.word	0x00000008
.L_33:


//--------------------- .nv.callgraph             --------------------------
	.section	.nv.callgraph,"",@"SHT_CUDA_CALLGRAPH"
	.align	4
	.sectionentsize	8
	.align		4
        /*0000*/ 	.word	0x00000000
	.align		4
        /*0004*/ 	.word	0xffffffff
	.align		4
        /*0008*/ 	.word	0x00000000
	.align		4
        /*000c*/ 	.word	0xfffffffe
	.align		4
        /*0010*/ 	.word	0x00000000
	.align		4
        /*0014*/ 	.word	0xfffffffd
	.align		4
        /*0018*/ 	.word	0x00000000
	.align		4
        /*001c*/ 	.word	0xfffffffc


//--------------------- .nv.constant4             --------------------------
	.section	.nv.constant4,"a",@progbits
	.align	8
	.align		8
.nv.constant4:
        /*0000*/ 	.dword	_$_str
	.align		8
        /*0008*/ 	.dword	_$_str_$_2


//--------------------- .text.triton_poi_fused__native_batch_norm_legit_no_training_silu_28 --------------------------
	.section	.text.triton_poi_fused__native_batch_norm_legit_no_training_silu_28,"ax",@progbits
	.align	128
        .global         triton_poi_fused__native_batch_norm_legit_no_training_silu_28
        .type           triton_poi_fused__native_batch_norm_legit_no_training_silu_28,@function
        .size           triton_poi_fused__native_batch_norm_legit_no_training_silu_28,(.L_x_1 - triton_poi_fused__native_batch_norm_legit_no_training_silu_28)
        .other          triton_poi_fused__native_batch_norm_legit_no_training_silu_28,@"STO_CUDA_ENTRY STV_DEFAULT"
triton_poi_fused__native_batch_norm_legit_no_training_silu_28:
.text.triton_poi_fused__native_batch_norm_legit_no_training_silu_28:
[----:B------:R-:W-:Y:S01]  /*0000*/  LDC R1, c[0x0][0x28] ;  /* 0x00000a00ff017b82 */ /* 0x000fe20000000800 */
[----:B------:R-:W1:Y:S07]  /*0010*/  S2R R0, SR_TID.X ;  /* 0x0000000000007919 */ /* 0x000e6e0000002100 */
[----:B------:R-:W2:Y:S01]  /*0020*/  LDC.64 R6, c[0x0][0x228] ;  /* 0x00008a00ff067b82 */ /* 0x000ea20000000a00 */
[----:B------:R-:W-:Y:S01]  /*0030*/  ULDC.64 UR4, c[0x0][0x208] ;  /* 0x0000820000047ab9 */ /* 0x000fe20000000a00 */
[----:B------:R-:W3:Y:S06]  /*0040*/  S2R R3, SR_CTAID.X ;  /* 0x0000000000037919 */ /* 0x000eec0000002500 */
[----:B------:R-:W4:Y:S08]  /*0050*/  LDC.64 R4, c[0x0][0x220] ;  /* 0x00008800ff047b82 */ /* 0x000f300000000a00 */
[----:B------:R-:W5:Y:S08]  /*0060*/  LDC.64 R8, c[0x0][0x230] ;  /* 0x00008c00ff087b82 */ /* 0x000f700000000a00 */
[----:B------:R-:W5:Y:S01]  /*0070*/  LDC.64 R10, c[0x0][0x238] ;  /* 0x00008e00ff0a7b82 */ /* 0x000f620000000a00 */
[----:B-1----:R-:W-:-:S02]  /*0080*/  LOP3.LUT R0, R0, 0x7f, RZ, 0xc0, !PT ;  /* 0x0000007f00007812 */ /* 0x002fc400078ec0ff */
[----:B---3--:R-:W-:Y:S02]  /*0090*/  SHF.R.S32.HI R2, RZ, 0x18, R3 ;  /* 0x00000018ff027819 */ /* 0x008fe40000011403 */
[----:B------:R-:W-:Y:S02]  /*00a0*/  LEA R0, R3, R0, 0x7 ;  /* 0x0000000003007211 */ /* 0x000fe400078e38ff */
[----:B------:R-:W-:-:S04]  /*00b0*/  SGXT R3, R2, 0x1 ;  /* 0x000000010203781a */ /* 0x000fc80000000200 */
[----:B------:R-:W-:-:S04]  /*00c0*/  LEA.HI R3, R3, R0, RZ, 0x7 ;  /* 0x0000000003037211 */ /* 0x000fc800078f38ff */
[----:B------:R-:W-:-:S04]  /*00d0*/  LOP3.LUT R3, R3, 0xffffff80, RZ, 0xc0, !PT ;  /* 0xffffff8003037812 */ /* 0x000fc800078ec0ff */
[----:B------:R-:W-:Y:S02]  /*00e0*/  IADD3 R13, R0, -R3, RZ ;  /* 0x80000003000d7210 */ /* 0x000fe40007ffe0ff */
[----:B------:R-:W1:Y:S03]  /*00f0*/  LDC.64 R2, c[0x0][0x218] ;  /* 0x00008600ff027b82 */ /* 0x000e660000000a00 */
[----:B--2---:R-:W-:-:S06]  /*0100*/  IMAD.WIDE R6, R13, 0x4, R6 ;  /* 0x000000040d067825 */ /* 0x004fcc00078e0206 */
[----:B------:R-:W2:Y:S01]  /*0110*/  LDG.E.EL R6, desc[UR4][R6.64] ;  /* 0x0000000406067981 */ /* 0x000ea2000c2e1900 */
[----:B----4-:R-:W-:-:S04]  /*0120*/  IMAD.WIDE R4, R13, 0x4, R4 ;  /* 0x000000040d047825 */ /* 0x010fc800078e0204 */
[C---:B-----5:R-:W-:Y:S02]  /*0130*/  IMAD.WIDE R8, R13.reuse, 0x4, R8 ;  /* 0x000000040d087825 */ /* 0x060fe400078e0208 */
[----:B------:R3:W4:Y:S02]  /*0140*/  LDG.E.EL R5, desc[UR4][R4.64] ;  /* 0x0000000404057981 */ /* 0x000724000c2e1900 */
[----:B0-----:R-:W-:Y:S02]  /*0150*/  IMAD.WIDE R10, R13, 0x4, R10 ;  /* 0x000000040d0a7825 */ /* 0x001fe400078e020a */
[----:B------:R-:W5:Y:S02]  /*0160*/  LDG.E.EL R8, desc[UR4][R8.64] ;  /* 0x0000000408087981 */ /* 0x000f64000c2e1900 */
[----:B-1----:R-:W-:Y:S02]  /*0170*/  IMAD.WIDE R2, R0, 0x4, R2 ;  /* 0x0000000400027825 */ /* 0x002fe400078e0202 */
[----:B------:R-:W5:Y:S04]  /*0180*/  LDG.E.EL R11, desc[UR4][R10.64] ;  /* 0x000000040a0b7981 */ /* 0x000f68000c2e1900 */
[----:B------:R-:W4:Y:S01]  /*0190*/  LDG.E R2, desc[UR4][R2.64] ;  /* 0x0000000402027981 */ /* 0x000f22000c1e1900 */
[----:B------:R-:W-:Y:S01]  /*01a0*/  HFMA2.MMA R12, -RZ, RZ, 1.625, 0 ;  /* 0x3e800000ff0c7435 */ /* 0x000fe200000001ff */
[----:B--2---:R-:W-:-:S04]  /*01b0*/  FADD R6, R6, 0.0010000000474974513054 ;  /* 0x3a83126f06067421 */ /* 0x004fc80000000000 */
[----:B------:R-:W0:Y:S02]  /*01c0*/  MUFU.SQRT R7, R6 ;  /* 0x0000000600077308 */ /* 0x000e240000002000 */
[C---:B0-----:R-:W-:Y:S02]  /*01d0*/  FSETP.GT.AND P0, PT, R7.reuse, 8.50705917302346158658e+37, PT ;  /* 0x7e8000000700780b */ /* 0x041fe40003f04000 */
[----:B------:R-:W-:-:S11]  /*01e0*/  FSETP.GEU.AND P1, PT, R7, 1.175494350822287508e-38, PT ;  /* 0x008000000700780b */ /* 0x000fd60003f2e000 */
[----:B------:R-:W-:-:S04]  /*01f0*/  @P0 FMUL R7, R7, 0.25 ;  /* 0x3e80000007070820 */ /* 0x000fc80000400000 */
[----:B------:R-:W-:-:S06]  /*0200*/  @!P1 FMUL R7, R7, 16777216 ;  /* 0x4b80000007079820 */ /* 0x000fcc0000400000 */
[----:B------:R-:W0:Y:S01]  /*0210*/  MUFU.RCP R7, R7 ;  /* 0x0000000700077308 */ /* 0x000e220000001000 */
[----:B---3--:R-:W-:Y:S01]  /*0220*/  FSEL R4, R12, 1, P0 ;  /* 0x3f8000000c047808 */ /* 0x008fe20000000000 */
[----:B----4-:R-:W-:-:S04]  /*0230*/  FADD R2, R2, -R5 ;  /* 0x8000000502027221 */ /* 0x010fc80000000000 */
[----:B------:R-:W-:-:S04]  /*0240*/  @!P1 FMUL R4, R4, 16777216 ;  /* 0x4b80000004049820 */ /* 0x000fc80000400000 */
[----:B0-----:R-:W-:-:S04]  /*0250*/  FMUL R3, R7, R4 ;  /* 0x0000000407037220 */ /* 0x001fc80000400000 */
[----:B------:R-:W-:-:S04]  /*0260*/  FMUL R2, R2, R3 ;  /* 0x0000000302027220 */ /* 0x000fc80000400000 */
[----:B-----5:R-:W-:-:S04]  /*0270*/  FFMA R8, R8, R2, R11 ;  /* 0x0000000208087223 */ /* 0x020fc8000000000b */
[----:B------:R-:W-:-:S04]  /*0280*/  FADD R2, RZ, -R8 ;  /* 0x80000008ff027221 */ /* 0x000fc80000000000 */
[----:B------:R-:W-:-:S05]  /*0290*/  FMUL R4, R2, 1.4426950216293334961 ;  /* 0x3fb8aa3b02047820 */ /* 0x000fca0000400000 */
[----:B------:R-:W-:-:S13]  /*02a0*/  FSETP.GEU.AND P0, PT, R4, -126, PT ;  /* 0xc2fc00000400780b */ /* 0x000fda0003f0e000 */
[----:B------:R-:W-:-:S04]  /*02b0*/  @!P0 FMUL R4, R4, 0.5 ;  /* 0x3f00000004048820 */ /* 0x000fc80000400000 */
[----:B------:R-:W0:Y:S02]  /*02c0*/  MUFU.EX2 R2, R4 ;  /* 0x0000000400027308 */ /* 0x000e240000000800 */
[----:B0-----:R-:W-:-:S04]  /*02d0*/  @!P0 FMUL R2, R2, R2 ;  /* 0x0000000202028220 */ /* 0x001fc80000400000 */
[----:B------:R-:W-:Y:S02]  /*02e0*/  FADD R5, R2, 1 ;  /* 0x3f80000002057421 */ /* 0x000fe40000000000 */
[----:B------:R-:W0:Y:S03]  /*02f0*/  LDC.64 R2, c[0x0][0x210] ;  /* 0x00008400ff027b82 */ /* 0x000e260000000a00 */
[----:B------:R-:W-:-:S13]  /*0300*/  FSETP.GT.AND P0, PT, R5, 8.50705917302346158658e+37, PT ;  /* 0x7e8000000500780b */ /* 0x000fda0003f04000 */
[----:B------:R-:W-:-:S06]  /*0310*/  @P0 FMUL R5, R5, 0.25 ;  /* 0x3e80000005050820 */ /* 0x000fcc0000400000 */
[----:B------:R-:W1:Y:S01]  /*0320*/  MUFU.RCP R5, R5 ;  /* 0x0000000500057308 */ /* 0x000e620000001000 */
[----:B------:R-:W-:Y:S01]  /*0330*/  FSEL R6, R12, 1, P0 ;  /* 0x3f8000000c067808 */ /* 0x000fe20000000000 */
[----:B0-----:R-:W-:-:S04]  /*0340*/  IMAD.WIDE R2, R0, 0x4, R2 ;  /* 0x0000000400027825 */ /* 0x001fc800078e0202 */
[----:B-1----:R-:W-:-:S04]  /*0350*/  FMUL R7, R5, R6 ;  /* 0x0000000605077220 */ /* 0x002fc80000400000 */
[----:B------:R-:W-:-:S05]  /*0360*/  FMUL R7, R8, R7 ;  /* 0x0000000708077220 */ /* 0x000fca0000400000 */
[----:B------:R-:W-:Y:S01]  /*0370*/  STG.E desc[UR4][R2.64], R7 ;  /* 0x0000000702007986 */ /* 0x000fe2000c101904 */
[----:B------:R-:W-:Y:S05]  /*0380*/  EXIT ;  /* 0x000000000000794d */ /* 0x000fea0003800000 */
.L_x_0:
[----:B------:R-:W-:-:S00]  /*0390*/  BRA `(.L_x_0) ;  /* 0xfffffffc00fc7947 */ /* 0x000fc0000383ffff */
[----:B------:R-:W-:-:S00]  /*03a0*/  NOP ;  /* 0x0000000000007918 */ /* 0x000fc00000000000 */
        /* <DEDUP_REMOVED lines=13> */
.L_x_1:


//--------------------- .nv.global.init           --------------------------
	.section	.nv.global.init,"aw",@progbits
.nv.global.init:
	.type		_$_str,@object
	.size		_$_str,(_$_str_$_2 - _$_str)
_$_str:
        /*0000*/ 	.byte	0x5f, 0x5f, 0x43, 0x55, 0x44, 0x41, 0x5f, 0x46, 0x54, 0x5a, 0x00
	.type		_$_str_$_2,@object
	.size		_$_str_$_2,(.L_1 - _$_str_$_2)
_$_str_$_2:
        /*000b*/ 	.byte	0x5f, 0x5f, 0x43, 0x55, 0x44, 0x41, 0x5f, 0x50, 0x52, 0x45, 0x43, 0x5f, 0x53, 0x51, 0x52, 0x54
        /*001b*/ 	.byte	0x00
.L_1:


//--------------------- .nv.constant0.triton_poi_fused__native_batch_norm_legit_no_training_silu_28 --------------------------
	.section	.nv.constant0.triton_poi_fused__native_batch_norm_legit_no_training_silu_28,"a",@progbits
	.sectionflags	@""
	.align	4
.nv.constant0.triton_poi_fused__native_batch_norm_legit_no_training_silu_28:
	.zero		580
